//
// Generated by NVIDIA NVVM Compiler
//
// Compiler Build ID: CL-36424714
// Cuda compilation tools, release 13.0, V13.0.88
// Based on NVVM 20.0.0
//

.version 9.0
.target sm_100
.address_size 64

	// .globl	maximum_forward

.visible .entry maximum_forward(
	.param .align 1 .b8 maximum_forward_param_0[1],
	.param .u64 maximum_forward_param_1,
	.param .u64 .ptr .align 1 maximum_forward_param_2,
	.param .u64 .ptr .align 1 maximum_forward_param_3,
	.param .u64 .ptr .align 1 maximum_forward_param_4
)
{
	.reg .pred 	%p<2>;
	.reg .b32 	%r<5>;
	.reg .b32 	%f<4>;
	.reg .b64 	%rd<13>;

	ld.param.u64 	%rd5, [maximum_forward_param_1];
	ld.param.u64 	%rd2, [maximum_forward_param_2];
	ld.param.u64 	%rd3, [maximum_forward_param_3];
	ld.param.u64 	%rd4, [maximum_forward_param_4];
	mov.u32 	%r1, %ctaid.x;
	mov.u32 	%r2, %ntid.x;
	mov.u32 	%r3, %tid.x;
	mad.lo.s32 	%r4, %r1, %r2, %r3;
	cvt.u64.u32 	%rd1, %r4;
	setp.le.u64 	%p1, %rd5, %rd1;
	@%p1 bra 	$L__BB0_2;
	cvta.to.global.u64 	%rd6, %rd2;
	cvta.to.global.u64 	%rd7, %rd3;
	cvta.to.global.u64 	%rd8, %rd4;
	shl.b64 	%rd9, %rd1, 2;
	add.s64 	%rd10, %rd6, %rd9;
	ld.global.f32 	%f1, [%rd10];
	add.s64 	%rd11, %rd7, %rd9;
	ld.global.f32 	%f2, [%rd11];
	max.f32 	%f3, %f1, %f2;
	add.s64 	%rd12, %rd8, %rd9;
	st.global.f32 	[%rd12], %f3;
$L__BB0_2:
	ret;

}
	// .globl	maximum_backward
.visible .entry maximum_backward(
	.param .align 1 .b8 maximum_backward_param_0[1],
	.param .u64 maximum_backward_param_1,
	.param .u64 .ptr .align 1 maximum_backward_param_2,
	.param .u64 .ptr .align 1 maximum_backward_param_3,
	.param .u64 .ptr .align 1 maximum_backward_param_4,
	.param .u64 .ptr .align 1 maximum_backward_param_5,
	.param .u64 .ptr .align 1 maximum_backward_param_6
)
{
	.reg .pred 	%p<4>;
	.reg .b32 	%r<5>;
	.reg .b32 	%f<12>;
	.reg .b64 	%rd<19>;

	ld.param.u64 	%rd7, [maximum_backward_param_1];
	ld.param.u64 	%rd2, [maximum_backward_param_2];
	ld.param.u64 	%rd3, [maximum_backward_param_3];
	ld.param.u64 	%rd4, [maximum_backward_param_4];
	ld.param.u64 	%rd5, [maximum_backward_param_5];
	ld.param.u64 	%rd6, [maximum_backward_param_6];
	mov.u32 	%r1, %ctaid.x;
	mov.u32 	%r2, %ntid.x;
	mov.u32 	%r3, %tid.x;
	mad.lo.s32 	%r4, %r1, %r2, %r3;
	cvt.u64.u32 	%rd1, %r4;
	setp.le.u64 	%p1, %rd7, %rd1;
	@%p1 bra 	$L__BB1_2;
	cvta.to.global.u64 	%rd8, %rd2;
	cvta.to.global.u64 	%rd9, %rd4;
	cvta.to.global.u64 	%rd10, %rd6;
	cvta.to.global.u64 	%rd11, %rd3;
	cvta.to.global.u64 	%rd12, %rd5;
	shl.b64 	%rd13, %rd1, 2;
	add.s64 	%rd14, %rd8, %rd13;
	ld.global.f32 	%f1, [%rd14];
	add.s64 	%rd15, %rd9, %rd13;
	ld.global.f32 	%f2, [%rd15];
	add.s64 	%rd16, %rd10, %rd13;
	ld.global.f32 	%f3, [%rd16];
	setp.gt.f32 	%p2, %f1, %f2;
	setp.lt.f32 	%p3, %f1, %f2;
	selp.f32 	%f4, 0f00000000, 0f3F000000, %p3;
	selp.f32 	%f5, 0f3F800000, 0f3F000000, %p3;
	selp.f32 	%f6, 0f3F800000, %f4, %p2;
	selp.f32 	%f7, 0f00000000, %f5, %p2;
	add.s64 	%rd17, %rd11, %rd13;
	ld.global.f32 	%f8, [%rd17];
	fma.rn.f32 	%f9, %f3, %f6, %f8;
	st.global.f32 	[%rd17], %f9;
	add.s64 	%rd18, %rd12, %rd13;
	ld.global.f32 	%f10, [%rd18];
	fma.rn.f32 	%f11, %f3, %f7, %f10;
	st.global.f32 	[%rd18], %f11;
$L__BB1_2:
	ret;

}


// ===== COMPILED SASS (sm_100) =====

	.target	sm_100

	.elftype	@"ET_EXEC"


//--------------------- .note.nv.tkinfo           --------------------------
	.section	.note.nv.tkinfo,"",@"SHT_NOTE"
	.sectionflags	@"SHF_NOTE_NV_TKINFO"
	.tkinfo
        /*0018*/ 	.word	0x00000002
        /*0030*/ 	.string	""
        /*0030*/ 	.string	"ptxas"
        /*0030*/ 	.string	"Cuda compilation tools, release 13.0, V13.0.88"
        /*0030*/ 	.string	"Build cuda_13.0.r13.0/compiler.36424714_0"
        /*0030*/ 	.string	"-arch sm_100 -m 64 "



//--------------------- .note.nv.cuinfo           --------------------------
	.section	.note.nv.cuinfo,"",@"SHT_NOTE"
	.sectionflags	@"SHF_NOTE_NV_CUINFO"
        /*0018*/ 	.short	0x0002
        /*001a*/ 	.short	0x0064
        /*001c*/ 	.short	0x0082
	.zero		2


//--------------------- .nv.info                  --------------------------
	.section	.nv.info,"",@"SHT_CUDA_INFO"
	.align	4


	//----- nvinfo : EIATTR_REGCOUNT
	.align		4
        /*0000*/ 	.byte	0x04, 0x2f
        /*0002*/ 	.short	(.L_1 - .L_0)
	.align		4
.L_0:
        /*0004*/ 	.word	index@(maximum_forward)
        /*0008*/ 	.word	0x0000000c


	//----- nvinfo : EIATTR_FRAME_SIZE
	.align		4
.L_1:
        /*000c*/ 	.byte	0x04, 0x11
        /*000e*/ 	.short	(.L_3 - .L_2)
	.align		4
.L_2:
        /*0010*/ 	.word	index@(maximum_forward)
        /*0014*/ 	.word	0x00000000


	//----- nvinfo : EIATTR_REGCOUNT
	.align		4
.L_3:
        /*0018*/ 	.byte	0x04, 0x2f
        /*001a*/ 	.short	(.L_5 - .L_4)
	.align		4
.L_4:
        /*001c*/ 	.word	index@(maximum_backward)
        /*0020*/ 	.word	0x00000010


	//----- nvinfo : EIATTR_FRAME_SIZE
	.align		4
.L_5:
        /*0024*/ 	.byte	0x04, 0x11
        /*0026*/ 	.short	(.L_7 - .L_6)
	.align		4
.L_6:
        /*0028*/ 	.word	index@(maximum_backward)
        /*002c*/ 	.word	0x00000000


	//----- nvinfo : EIATTR_MIN_STACK_SIZE
	.align		4
.L_7:
        /*0030*/ 	.byte	0x04, 0x12
        /*0032*/ 	.short	(.L_9 - .L_8)
	.align		4
.L_8:
        /*0034*/ 	.word	index@(maximum_backward)
        /*0038*/ 	.word	0x00000000


	//----- nvinfo : EIATTR_MIN_STACK_SIZE
	.align		4
.L_9:
        /*003c*/ 	.byte	0x04, 0x12
        /*003e*/ 	.short	(.L_11 - .L_10)
	.align		4
.L_10:
        /*0040*/ 	.word	index@(maximum_forward)
        /*0044*/ 	.word	0x00000000
.L_11:


//--------------------- .nv.compat                --------------------------
	.section	.nv.compat,"",@"SHT_CUDA_COMPAT_INFO"
	.align	4
        /*0000*/ 	.byte	0x02, 0x09, 0x00, 0x00, 0x02, 0x02, 0x01, 0x00, 0x02, 0x05, 0x05, 0x00, 0x03, 0x07, 0x01, 0x01
        /*0010*/ 	.byte	0x02, 0x03, 0x00, 0x00, 0x02, 0x06, 0x01, 0x00, 0x04, 0x0b, 0x08, 0x00, 0x09, 0x00, 0x00, 0x00
        /*0020*/ 	.byte	0x00, 0x00, 0x00, 0x00


//--------------------- .nv.info.maximum_backward --------------------------
	.section	.nv.info.maximum_backward,"",@"SHT_CUDA_INFO"
	.sectionflags	@""
	.align	4


	//----- nvinfo : EIATTR_CUDA_API_VERSION
	.align		4
        /*0000*/ 	.byte	0x04, 0x37
        /*0002*/ 	.short	(.L_13 - .L_12)
.L_12:
        /*0004*/ 	.word	0x00000082


	//----- nvinfo : EIATTR_KPARAM_INFO
	.align		4
.L_13:
        /*0008*/ 	.byte	0x04, 0x17
        /*000a*/ 	.short	(.L_15 - .L_14)
.L_14:
        /*000c*/ 	.word	0x00000000
        /*0010*/ 	.short	0x0006
        /*0012*/ 	.short	0x0030
        /*0014*/ 	.byte	0x00, 0xf5, 0x21, 0x00


	//----- nvinfo : EIATTR_KPARAM_INFO
	.align		4
.L_15:
        /*0018*/ 	.byte	0x04, 0x17
        /*001a*/ 	.short	(.L_17 - .L_16)
.L_16:
        /*001c*/ 	.word	0x00000000
        /*0020*/ 	.short	0x0005
        /*0022*/ 	.short	0x0028
        /*0024*/ 	.byte	0x00, 0xf5, 0x21, 0x00


	//----- nvinfo : EIATTR_KPARAM_INFO
	.align		4
.L_17:
        /*0028*/ 	.byte	0x04, 0x17
        /*002a*/ 	.short	(.L_19 - .L_18)
.L_18:
        /*002c*/ 	.word	0x00000000
        /*0030*/ 	.short	0x0004
        /*0032*/ 	.short	0x0020
        /*0034*/ 	.byte	0x00, 0xf5, 0x21, 0x00


	//----- nvinfo : EIATTR_KPARAM_INFO
	.align		4
.L_19:
        /*0038*/ 	.byte	0x04, 0x17
        /*003a*/ 	.short	(.L_21 - .L_20)
.L_20:
        /*003c*/ 	.word	0x00000000
        /*0040*/ 	.short	0x0003
        /*0042*/ 	.short	0x0018
        /*0044*/ 	.byte	0x00, 0xf5, 0x21, 0x00


	//----- nvinfo : EIATTR_KPARAM_INFO
	.align		4
.L_21:
        /*0048*/ 	.byte	0x04, 0x17
        /*004a*/ 	.short	(.L_23 - .L_22)
.L_22:
        /*004c*/ 	.word	0x00000000
        /*0050*/ 	.short	0x0002
        /*0052*/ 	.short	0x0010
        /*0054*/ 	.byte	0x00, 0xf5, 0x21, 0x00


	//----- nvinfo : EIATTR_KPARAM_INFO
	.align		4
.L_23:
        /*0058*/ 	.byte	0x04, 0x17
        /*005a*/ 	.short	(.L_25 - .L_24)
.L_24:
        /*005c*/ 	.word	0x00000000
        /*0060*/ 	.short	0x0001
        /*0062*/ 	.short	0x0008
        /*0064*/ 	.byte	0x00, 0xf0, 0x21, 0x00


	//----- nvinfo : EIATTR_KPARAM_INFO
	.align		4
.L_25:
        /*0068*/ 	.byte	0x04, 0x17
        /*006a*/ 	.short	(.L_27 - .L_26)
.L_26:
        /*006c*/ 	.word	0x00000000
        /*0070*/ 	.short	0x0000
        /*0072*/ 	.short	0x0000
        /*0074*/ 	.byte	0x00, 0xf0, 0x05, 0x00


	//----- nvinfo : EIATTR_SPARSE_MMA_MASK
	.align		4
.L_27:
        /*0078*/ 	.byte	0x03, 0x50
        /*007a*/ 	.short	0x0000


	//----- nvinfo : EIATTR_MAXREG_COUNT
	.align		4
        /*007c*/ 	.byte	0x03, 0x1b
        /*007e*/ 	.short	0x00ff


	//----- nvinfo : EIATTR_MERCURY_ISA_VERSION
	.align		4
        /*0080*/ 	.byte	0x03, 0x5f
        /*0082*/ 	.short	0x0101


	//----- nvinfo : EIATTR_VRC_CTA_INIT_COUNT
	.align		4
        /*0084*/ 	.byte	0x02, 0x4a
	.zero		1
	.zero		1


	//----- nvinfo : EIATTR_EXIT_INSTR_OFFSETS
	.align		4
        /*0088*/ 	.byte	0x04, 0x1c
        /*008a*/ 	.short	(.L_29 - .L_28)


	//   ....[0]....
.L_28:
        /*008c*/ 	.word	0x00000080


	//   ....[1]....
        /*0090*/ 	.word	0x00000290


	//----- nvinfo : EIATTR_CBANK_PARAM_SIZE
	.align		4
.L_29:
        /*0094*/ 	.byte	0x03, 0x19
        /*0096*/ 	.short	0x0038


	//----- nvinfo : EIATTR_PARAM_CBANK
	.align		4
        /*0098*/ 	.byte	0x04, 0x0a
        /*009a*/ 	.short	(.L_31 - .L_30)
	.align		4
.L_30:
        /*009c*/ 	.word	index@(.nv.constant0.maximum_backward)
        /*00a0*/ 	.short	0x0380
        /*00a2*/ 	.short	0x0038


	//----- nvinfo : EIATTR_SW_WAR
	.align		4
.L_31:
        /*00a4*/ 	.byte	0x04, 0x36
        /*00a6*/ 	.short	(.L_33 - .L_32)
.L_32:
        /*00a8*/ 	.word	0x00000008
.L_33:


//--------------------- .nv.info.maximum_forward  --------------------------
	.section	.nv.info.maximum_forward,"",@"SHT_CUDA_INFO"
	.sectionflags	@""
	.align	4


	//----- nvinfo : EIATTR_CUDA_API_VERSION
	.align		4
        /*0000*/ 	.byte	0x04, 0x37
        /*0002*/ 	.short	(.L_35 - .L_34)
.L_34:
        /*0004*/ 	.word	0x00000082


	//----- nvinfo : EIATTR_KPARAM_INFO
	.align		4
.L_35:
        /*0008*/ 	.byte	0x04, 0x17
        /*000a*/ 	.short	(.L_37 - .L_36)
.L_36:
        /*000c*/ 	.word	0x00000000
        /*0010*/ 	.short	0x0004
        /*0012*/ 	.short	0x0020
        /*0014*/ 	.byte	0x00, 0xf5, 0x21, 0x00


	//----- nvinfo : EIATTR_KPARAM_INFO
	.align		4
.L_37:
        /*0018*/ 	.byte	0x04, 0x17
        /*001a*/ 	.short	(.L_39 - .L_38)
.L_38:
        /*001c*/ 	.word	0x00000000
        /*0020*/ 	.short	0x0003
        /*0022*/ 	.short	0x0018
        /*0024*/ 	.byte	0x00, 0xf5, 0x21, 0x00


	//----- nvinfo : EIATTR_KPARAM_INFO
	.align		4
.L_39:
        /*0028*/ 	.byte	0x04, 0x17
        /*002a*/ 	.short	(.L_41 - .L_40)
.L_40:
        /*002c*/ 	.word	0x00000000
        /*0030*/ 	.short	0x0002
        /*0032*/ 	.short	0x0010
        /*0034*/ 	.byte	0x00, 0xf5, 0x21, 0x00


	//----- nvinfo : EIATTR_KPARAM_INFO
	.align		4
.L_41:
        /*0038*/ 	.byte	0x04, 0x17
        /*003a*/ 	.short	(.L_43 - .L_42)
.L_42:
        /*003c*/ 	.word	0x00000000
        /*0040*/ 	.short	0x0001
        /*0042*/ 	.short	0x0008
        /*0044*/ 	.byte	0x00, 0xf0, 0x21, 0x00


	//----- nvinfo : EIATTR_KPARAM_INFO
	.align		4
.L_43:
        /*0048*/ 	.byte	0x04, 0x17
        /*004a*/ 	.short	(.L_45 - .L_44)
.L_44:
        /*004c*/ 	.word	0x00000000
        /*0050*/ 	.short	0x0000
        /*0052*/ 	.short	0x0000
        /*0054*/ 	.byte	0x00, 0xf0, 0x05, 0x00


	//----- nvinfo : EIATTR_SPARSE_MMA_MASK
	.align		4
.L_45:
        /*0058*/ 	.byte	0x03, 0x50
        /*005a*/ 	.short	0x0000


	//----- nvinfo : EIATTR_MAXREG_COUNT
	.align		4
        /*005c*/ 	.byte	0x03, 0x1b
        /*005e*/ 	.short	0x00ff


	//----- nvinfo : EIATTR_MERCURY_ISA_VERSION
	.align		4
        /*0060*/ 	.byte	0x03, 0x5f
        /*0062*/ 	.short	0x0101


	//----- nvinfo : EIATTR_VRC_CTA_INIT_COUNT
	.align		4
        /*0064*/ 	.byte	0x02, 0x4a
	.zero		1
	.zero		1


	//----- nvinfo : EIATTR_EXIT_INSTR_OFFSETS
	.align		4
        /*0068*/ 	.byte	0x04, 0x1c
        /*006a*/ 	.short	(.L_47 - .L_46)


	//   ....[0]....
.L_46:
        /*006c*/ 	.word	0x00000080


	//   ....[1]....
        /*0070*/ 	.word	0x00000180


	//----- nvinfo : EIATTR_CBANK_PARAM_SIZE
	.align		4
.L_47:
        /*0074*/ 	.byte	0x03, 0x19
        /*0076*/ 	.short	0x0028


	//----- nvinfo : EIATTR_PARAM_CBANK
	.align		4
        /*0078*/ 	.byte	0x04, 0x0a
        /*007a*/ 	.short	(.L_49 - .L_48)
	.align		4
.L_48:
        /*007c*/ 	.word	index@(.nv.constant0.maximum_forward)
        /*0080*/ 	.short	0x0380
        /*0082*/ 	.short	0x0028


	//----- nvinfo : EIATTR_SW_WAR
	.align		4
.L_49:
        /*0084*/ 	.byte	0x04, 0x36
        /*0086*/ 	.short	(.L_51 - .L_50)
.L_50:
        /*0088*/ 	.word	0x00000008
.L_51:


//--------------------- .nv.callgraph             --------------------------
	.section	.nv.callgraph,"",@"SHT_CUDA_CALLGRAPH"
	.align	4
	.sectionentsize	8
	.align		4
        /*0000*/ 	.word	0x00000000
	.align		4
        /*0004*/ 	.word	0xffffffff
	.align		4
        /*0008*/ 	.word	0x00000000
	.align		4
        /*000c*/ 	.word	0xfffffffe
	.align		4
        /*0010*/ 	.word	0x00000000
	.align		4
        /*0014*/ 	.word	0xfffffffd
	.align		4
        /*0018*/ 	.word	0x00000000
	.align		4
        /*001c*/ 	.word	0xfffffffc


//--------------------- .text.maximum_backward    --------------------------
	.section	.text.maximum_backward,"ax",@progbits
	.align	128
        .global         maximum_backward
        .type           maximum_backward,@function
        .size           maximum_backward,(.L_x_2 - maximum_backward)
        .other          maximum_backward,@"STO_CUDA_ENTRY STV_DEFAULT"
maximum_backward:
.text.maximum_backward:
[----:B------:R-:W-:Y:S01]  /*0000*/  LDC R1, c[0x0][0x37c] ;  /* 0x0000df00ff017b82 */ /* 0x000fe20000000800 */
[----:B------:R-:W0:Y:S07]  /*0010*/  S2R R3, SR_TID.X ;  /* 0x0000000000037919 */ /* 0x000e2e0000002100 */
[----:B------:R-:W0:Y:S01]  /*0020*/  S2UR UR4, SR_CTAID.X ;  /* 0x00000000000479c3 */ /* 0x000e220000002500 */
[----:B------:R-:W1:Y:S07]  /*0030*/  LDCU.64 UR6, c[0x0][0x388] ;  /* 0x00007100ff0677ac */ /* 0x000e6e0008000a00 */
[----:B------:R-:W0:Y:S02]  /*0040*/  LDC R0, c[0x0][0x360] ;  /* 0x0000d800ff007b82 */ /* 0x000e240000000800 */
[----:B0-----:R-:W-:-:S05]  /*0050*/  IMAD R0, R0, UR4, R3 ;  /* 0x0000000400007c24 */ /* 0x001fca000f8e0203 */
[----:B-1----:R-:W-:-:S04]  /*0060*/  ISETP.GE.U32.AND P0, PT, R0, UR6, PT ;  /* 0x0000000600007c0c */ /* 0x002fc8000bf06070 */
[----:B------:R-:W-:-:S13]  /*0070*/  ISETP.GE.U32.AND.EX P0, PT, RZ, UR7, PT, P0 ;  /* 0x00000007ff007c0c */ /* 0x000fda000bf06100 */
[----:B------:R-:W-:Y:S05]  /*0080*/  @P0 EXIT ;  /* 0x000000000000094d */ /* 0x000fea0003800000 */
[----:B------:R-:W0:Y:S01]  /*0090*/  LDCU.128 UR12, c[0x0][0x3a0] ;  /* 0x00007400ff0c77ac */ /* 0x000e220008000c00 */
[----:B------:R-:W-:Y:S01]  /*00a0*/  IMAD.SHL.U32 R10, R0, 0x4, RZ ;  /* 0x00000004000a7824 */ /* 0x000fe200078e00ff */
[----:B------:R-:W-:Y:S01]  /*00b0*/  SHF.R.U32.HI R12, RZ, 0x1e, R0 ;  /* 0x0000001eff0c7819 */ /* 0x000fe20000011600 */
[----:B------:R-:W1:Y:S01]  /*00c0*/  LDCU.128 UR8, c[0x0][0x390] ;  /* 0x00007200ff0877ac */ /* 0x000e620008000c00 */
[----:B------:R-:W2:Y:S01]  /*00d0*/  LDCU.64 UR4, c[0x0][0x358] ;  /* 0x00006b00ff0477ac */ /* 0x000ea20008000a00 */
[----:B------:R-:W3:Y:S01]  /*00e0*/  LDCU.64 UR6, c[0x0][0x3b0] ;  /* 0x00007600ff0677ac */ /* 0x000ee20008000a00 */
[C---:B0-----:R-:W-:Y:S02]  /*00f0*/  IADD3 R6, P1, PT, R10.reuse, UR12, RZ ;  /* 0x0000000c0a067c10 */ /* 0x041fe4000ff3e0ff */
[----:B-1----:R-:W-:Y:S02]  /*0100*/  IADD3 R4, P0, PT, R10, UR8, RZ ;  /* 0x000000080a047c10 */ /* 0x002fe4000ff1e0ff */
[----:B------:R-:W-:-:S02]  /*0110*/  IADD3.X R7, PT, PT, R12, UR13, RZ, P1, !PT ;  /* 0x0000000d0c077c10 */ /* 0x000fc40008ffe4ff */
[----:B------:R-:W-:-:S04]  /*0120*/  IADD3.X R5, PT, PT, R12, UR9, RZ, P0, !PT ;  /* 0x000000090c057c10 */ /* 0x000fc800087fe4ff */
[----:B--2---:R-:W2:Y:S04]  /*0130*/  LDG.E R7, desc[UR4][R6.64] ;  /* 0x0000000406077981 */ /* 0x004ea8000c1e1900 */
[----:B------:R-:W2:Y:S01]  /*0140*/  LDG.E R4, desc[UR4][R4.64] ;  /* 0x0000000404047981 */ /* 0x000ea2000c1e1900 */
[C---:B---3--:R-:W-:Y:S02]  /*0150*/  IADD3 R8, P0, PT, R10.reuse, UR6, RZ ;  /* 0x000000060a087c10 */ /* 0x048fe4000ff1e0ff */
[----:B------:R-:W-:Y:S02]  /*0160*/  IADD3 R2, P1, PT, R10, UR10, RZ ;  /* 0x0000000a0a027c10 */ /* 0x000fe4000ff3e0ff */
[C---:B------:R-:W-:Y:S02]  /*0170*/  IADD3.X R9, PT, PT, R12.reuse, UR7, RZ, P0, !PT ;  /* 0x000000070c097c10 */ /* 0x040fe400087fe4ff */
[----:B------:R-:W-:-:S03]  /*0180*/  IADD3.X R3, PT, PT, R12, UR11, RZ, P1, !PT ;  /* 0x0000000b0c037c10 */ /* 0x000fc60008ffe4ff */
[----:B------:R-:W3:Y:S04]  /*0190*/  LDG.E R8, desc[UR4][R8.64] ;  /* 0x0000000408087981 */ /* 0x000ee8000c1e1900 */
[----:B------:R-:W3:Y:S01]  /*01a0*/  LDG.E R11, desc[UR4][R2.64] ;  /* 0x00000004020b7981 */ /* 0x000ee2000c1e1900 */
[CC--:B--2---:R-:W-:Y:S02]  /*01b0*/  FSETP.GEU.AND P1, PT, R4.reuse, R7.reuse, PT ;  /* 0x000000070400720b */ /* 0x0c4fe40003f2e000 */
[----:B------:R-:W-:Y:S02]  /*01c0*/  FSETP.GT.AND P0, PT, R4, R7, PT ;  /* 0x000000070400720b */ /* 0x000fe40003f04000 */
[----:B------:R-:W-:Y:S02]  /*01d0*/  FSEL R0, RZ, 0.5, !P1 ;  /* 0x3f000000ff007808 */ /* 0x000fe40004800000 */
[----:B------:R-:W-:-:S02]  /*01e0*/  IADD3 R4, P2, PT, R10, UR14, RZ ;  /* 0x0000000e0a047c10 */ /* 0x000fc4000ff5e0ff */
[----:B------:R-:W-:Y:S02]  /*01f0*/  FSEL R7, R0, 1, !P0 ;  /* 0x3f80000000077808 */ /* 0x000fe40004000000 */
[----:B------:R-:W-:-:S03]  /*0200*/  IADD3.X R5, PT, PT, R12, UR15, RZ, P2, !PT ;  /* 0x0000000f0c057c10 */ /* 0x000fc600097fe4ff */
[----:B---3--:R-:W-:-:S05]  /*0210*/  FFMA R11, R8, R7, R11 ;  /* 0x00000007080b7223 */ /* 0x008fca000000000b */
[----:B------:R-:W-:Y:S04]  /*0220*/  STG.E desc[UR4][R2.64], R11 ;  /* 0x0000000b02007986 */ /* 0x000fe8000c101904 */
[----:B------:R-:W2:Y:S01]  /*0230*/  LDG.E R13, desc[UR4][R4.64] ;  /* 0x00000004040d7981 */ /* 0x000ea2000c1e1900 */
[----:B------:R-:W-:-:S05]  /*0240*/  IMAD.MOV.U32 R0, RZ, RZ, 0x3f800000 ;  /* 0x3f800000ff007424 */ /* 0x000fca00078e00ff */
[----:B------:R-:W-:-:S04]  /*0250*/  FSEL R0, R0, 0.5, !P1 ;  /* 0x3f00000000007808 */ /* 0x000fc80004800000 */
[----:B------:R-:W-:-:S05]  /*0260*/  FSEL R7, R0, RZ, !P0 ;  /* 0x000000ff00077208 */ /* 0x000fca0004000000 */
[----:B--2---:R-:W-:-:S05]  /*0270*/  FFMA R7, R8, R7, R13 ;  /* 0x0000000708077223 */ /* 0x004fca000000000d */
[----:B------:R-:W-:Y:S01]  /*0280*/  STG.E desc[UR4][R4.64], R7 ;  /* 0x0000000704007986 */ /* 0x000fe2000c101904 */
[----:B------:R-:W-:Y:S05]  /*0290*/  EXIT ;  /* 0x000000000000794d */ /* 0x000fea0003800000 */
.L_x_0:
[----:B------:R-:W-:-:S00]  /*02a0*/  BRA `(.L_x_0) ;  /* 0xfffffffc00fc7947 */ /* 0x000fc0000383ffff */
[----:B------:R-:W-:-:S00]  /*02b0*/  NOP ;  /* 0x0000000000007918 */ /* 0x000fc00000000000 */
        /* <DEDUP_REMOVED lines=12> */
.L_x_2:


//--------------------- .text.maximum_forward     --------------------------
	.section	.text.maximum_forward,"ax",@progbits
	.align	128
        .global         maximum_forward
        .type           maximum_forward,@function
        .size           maximum_forward,(.L_x_3 - maximum_forward)
        .other          maximum_forward,@"STO_CUDA_ENTRY STV_DEFAULT"
maximum_forward:
.text.maximum_forward:
        /* <DEDUP_REMOVED lines=12> */
[----:B------:R-:W1:Y:S01]  /*00c0*/  LDCU.64 UR4, c[0x0][0x358] ;  /* 0x00006b00ff0477ac */ /* 0x000e620008000a00 */
[----:B------:R-:W2:Y:S02]  /*00d0*/  LDCU.64 UR6, c[0x0][0x3a0] ;  /* 0x00007400ff0677ac */ /* 0x000ea40008000a00 */
[C---:B0-----:R-:W-:Y:S02]  /*00e0*/  IADD3 R4, P1, PT, R6.reuse, UR10, RZ ;  /* 0x0000000a06047c10 */ /* 0x041fe4000ff3e0ff */
[----:B------:R-:W-:Y:S02]  /*00f0*/  IADD3 R2, P0, PT, R6, UR8, RZ ;  /* 0x0000000806027c10 */ /* 0x000fe4000ff1e0ff */
[----:B------:R-:W-:-:S02]  /*0100*/  IADD3.X R5, PT, PT, R0, UR11, RZ, P1, !PT ;  /* 0x0000000b00057c10 */ /* 0x000fc40008ffe4ff */
[----:B------:R-:W-:-:S04]  /*0110*/  IADD3.X R3, PT, PT, R0, UR9, RZ, P0, !PT ;  /* 0x0000000900037c10 */ /* 0x000fc800087fe4ff */
[----:B-1----:R-:W3:Y:S04]  /*0120*/  LDG.E R5, desc[UR4][R4.64] ;  /* 0x0000000404057981 */ /* 0x002ee8000c1e1900 */
[----:B------:R-:W3:Y:S01]  /*0130*/  LDG.E R2, desc[UR4][R2.64] ;  /* 0x0000000402027981 */ /* 0x000ee2000c1e1900 */
[----:B--2---:R-:W-:-:S04]  /*0140*/  IADD3 R6, P0, PT, R6, UR6, RZ ;  /* 0x0000000606067c10 */ /* 0x004fc8000ff1e0ff */
[----:B------:R-:W-:Y:S02]  /*0150*/  IADD3.X R7, PT, PT, R0, UR7, RZ, P0, !PT ;  /* 0x0000000700077c10 */ /* 0x000fe400087fe4ff */
[----:B---3--:R-:W-:-:S05]  /*0160*/  FMNMX R9, R2, R5, !PT ;  /* 0x0000000502097209 */ /* 0x008fca0007800000 */
[----:B------:R-:W-:Y:S01]  /*0170*/  STG.E desc[UR4][R6.64], R9 ;  /* 0x0000000906007986 */ /* 0x000fe2000c101904 */
[----:B------:R-:W-:Y:S05]  /*0180*/  EXIT ;  /* 0x000000000000794d */ /* 0x000fea0003800000 */
.L_x_1:
        /* <DEDUP_REMOVED lines=15> */
.L_x_3:


//--------------------- .nv.shared.reserved.0     --------------------------
	.section	.nv.shared.reserved.0,"aw",@nobits
	.weak		__nv_reservedSMEM_offset_0_alias
	.size		__nv_reservedSMEM_offset_0_alias, 0, 64
	.other		__nv_reservedSMEM_offset_0_alias,@"STO_CUDA_RESERVED_SHARED STV_DEFAULT"
__nv_reservedSMEM_offset_0_alias:
	.zero		0
	.zero		64


//--------------------- .nv.constant0.maximum_backward --------------------------
	.section	.nv.constant0.maximum_backward,"a",@progbits
	.sectionflags	@""
	.align	4
.nv.constant0.maximum_backward:
	.zero		952


//--------------------- .nv.constant0.maximum_forward --------------------------
	.section	.nv.constant0.maximum_forward,"a",@progbits
	.sectionflags	@""
	.align	4
.nv.constant0.maximum_forward:
	.zero		936


//--------------------- SYMBOLS --------------------------

	.type		.nv.reservedSmem.offset0,@object
	.size		.nv.reservedSmem.offset0,0x4
